//
// Generated by NVIDIA NVVM Compiler
//
// Compiler Build ID: CL-36424714
// Cuda compilation tools, release 13.0, V13.0.88
// Based on NVVM 20.0.0
//

.version 9.0
.target sm_100
.address_size 64

	// .globl	_Z27multiply_with_matrix_configPKiS0_Pii

.visible .entry _Z27multiply_with_matrix_configPKiS0_Pii(
	.param .u64 .ptr .align 1 _Z27multiply_with_matrix_configPKiS0_Pii_param_0,
	.param .u64 .ptr .align 1 _Z27multiply_with_matrix_configPKiS0_Pii_param_1,
	.param .u64 .ptr .align 1 _Z27multiply_with_matrix_configPKiS0_Pii_param_2,
	.param .u32 _Z27multiply_with_matrix_configPKiS0_Pii_param_3
)
{
	.reg .pred 	%p<10>;
	.reg .b32 	%r<140>;
	.reg .b64 	%rd<61>;

	ld.param.u64 	%rd7, [_Z27multiply_with_matrix_configPKiS0_Pii_param_0];
	ld.param.u64 	%rd8, [_Z27multiply_with_matrix_configPKiS0_Pii_param_1];
	ld.param.u64 	%rd6, [_Z27multiply_with_matrix_configPKiS0_Pii_param_2];
	ld.param.u32 	%r53, [_Z27multiply_with_matrix_configPKiS0_Pii_param_3];
	cvta.to.global.u64 	%rd1, %rd8;
	cvta.to.global.u64 	%rd2, %rd7;
	mov.u32 	%r55, %ctaid.x;
	mov.u32 	%r56, %ctaid.y;
	mov.u32 	%r57, %tid.x;
	mov.u32 	%r1, %tid.y;
	shl.b32 	%r58, %r55, 10;
	or.b32  	%r2, %r58, %r57;
	shl.b32 	%r3, %r56, 10;
	or.b32  	%r4, %r3, %r1;
	setp.lt.s32 	%p1, %r53, 1;
	mov.b32 	%r139, 0;
	@%p1 bra 	$L__BB0_12;
	mul.lo.s32 	%r5, %r53, %r2;
	and.b32  	%r6, %r53, 7;
	setp.lt.u32 	%p2, %r53, 8;
	mov.b32 	%r134, 0;
	mov.u32 	%r139, %r134;
	@%p2 bra 	$L__BB0_4;
	and.b32  	%r134, %r53, 2147483640;
	neg.s32 	%r128, %r134;
	add.s32 	%r62, %r1, %r53;
	add.s32 	%r127, %r62, %r3;
	shl.b32 	%r10, %r53, 3;
	shl.b32 	%r63, %r53, 1;
	add.s32 	%r126, %r4, %r63;
	mad.lo.s32 	%r125, %r53, 3, %r4;
	shl.b32 	%r64, %r53, 2;
	add.s32 	%r124, %r4, %r64;
	mad.lo.s32 	%r123, %r53, 5, %r4;
	mad.lo.s32 	%r122, %r53, 6, %r4;
	mad.lo.s32 	%r121, %r53, 7, %r4;
	mul.wide.u32 	%rd9, %r5, 4;
	add.s64 	%rd10, %rd9, %rd2;
	add.s64 	%rd60, %rd10, 16;
	mov.b32 	%r139, 0;
	mov.u32 	%r120, %r4;
$L__BB0_3:
	.pragma "nounroll";
	ld.global.u32 	%r65, [%rd60+-16];
	mul.wide.u32 	%rd11, %r120, 4;
	add.s64 	%rd12, %rd1, %rd11;
	ld.global.u32 	%r66, [%rd12];
	mad.lo.s32 	%r67, %r66, %r65, %r139;
	ld.global.u32 	%r68, [%rd60+-12];
	mul.wide.u32 	%rd13, %r127, 4;
	add.s64 	%rd14, %rd1, %rd13;
	ld.global.u32 	%r69, [%rd14];
	mad.lo.s32 	%r70, %r69, %r68, %r67;
	ld.global.u32 	%r71, [%rd60+-8];
	mul.wide.u32 	%rd15, %r126, 4;
	add.s64 	%rd16, %rd1, %rd15;
	ld.global.u32 	%r72, [%rd16];
	mad.lo.s32 	%r73, %r72, %r71, %r70;
	ld.global.u32 	%r74, [%rd60+-4];
	mul.wide.u32 	%rd17, %r125, 4;
	add.s64 	%rd18, %rd1, %rd17;
	ld.global.u32 	%r75, [%rd18];
	mad.lo.s32 	%r76, %r75, %r74, %r73;
	ld.global.u32 	%r77, [%rd60];
	mul.wide.u32 	%rd19, %r124, 4;
	add.s64 	%rd20, %rd1, %rd19;
	ld.global.u32 	%r78, [%rd20];
	mad.lo.s32 	%r79, %r78, %r77, %r76;
	ld.global.u32 	%r80, [%rd60+4];
	mul.wide.u32 	%rd21, %r123, 4;
	add.s64 	%rd22, %rd1, %rd21;
	ld.global.u32 	%r81, [%rd22];
	mad.lo.s32 	%r82, %r81, %r80, %r79;
	ld.global.u32 	%r83, [%rd60+8];
	mul.wide.u32 	%rd23, %r122, 4;
	add.s64 	%rd24, %rd1, %rd23;
	ld.global.u32 	%r84, [%rd24];
	mad.lo.s32 	%r85, %r84, %r83, %r82;
	ld.global.u32 	%r86, [%rd60+12];
	mul.wide.u32 	%rd25, %r121, 4;
	add.s64 	%rd26, %rd1, %rd25;
	ld.global.u32 	%r87, [%rd26];
	mad.lo.s32 	%r139, %r87, %r86, %r85;
	add.s32 	%r128, %r128, 8;
	add.s32 	%r127, %r127, %r10;
	add.s32 	%r126, %r126, %r10;
	add.s32 	%r125, %r125, %r10;
	add.s32 	%r124, %r124, %r10;
	add.s32 	%r123, %r123, %r10;
	add.s32 	%r122, %r122, %r10;
	add.s32 	%r121, %r121, %r10;
	add.s32 	%r120, %r120, %r10;
	add.s64 	%rd60, %rd60, 32;
	setp.ne.s32 	%p3, %r128, 0;
	@%p3 bra 	$L__BB0_3;
$L__BB0_4:
	setp.eq.s32 	%p4, %r6, 0;
	@%p4 bra 	$L__BB0_12;
	and.b32  	%r40, %r53, 3;
	setp.lt.u32 	%p5, %r6, 4;
	@%p5 bra 	$L__BB0_7;
	add.s32 	%r89, %r134, %r5;
	mul.wide.u32 	%rd27, %r89, 4;
	add.s64 	%rd28, %rd2, %rd27;
	ld.global.u32 	%r90, [%rd28];
	mad.lo.s32 	%r91, %r134, %r53, %r4;
	mul.wide.u32 	%rd29, %r91, 4;
	add.s64 	%rd30, %rd1, %rd29;
	ld.global.u32 	%r92, [%rd30];
	mad.lo.s32 	%r93, %r92, %r90, %r139;
	cvt.u64.u32 	%rd31, %r5;
	cvt.u64.u32 	%rd32, %r134;
	add.s64 	%rd33, %rd32, %rd31;
	shl.b64 	%rd34, %rd33, 2;
	add.s64 	%rd35, %rd2, %rd34;
	ld.global.u32 	%r94, [%rd35+4];
	add.s32 	%r95, %r91, %r53;
	mul.wide.u32 	%rd36, %r95, 4;
	add.s64 	%rd37, %rd1, %rd36;
	ld.global.u32 	%r96, [%rd37];
	mad.lo.s32 	%r97, %r96, %r94, %r93;
	ld.global.u32 	%r98, [%rd35+8];
	add.s32 	%r99, %r95, %r53;
	mul.wide.u32 	%rd38, %r99, 4;
	add.s64 	%rd39, %rd1, %rd38;
	ld.global.u32 	%r100, [%rd39];
	mad.lo.s32 	%r101, %r100, %r98, %r97;
	ld.global.u32 	%r102, [%rd35+12];
	add.s32 	%r103, %r99, %r53;
	mul.wide.u32 	%rd40, %r103, 4;
	add.s64 	%rd41, %rd1, %rd40;
	ld.global.u32 	%r104, [%rd41];
	mad.lo.s32 	%r139, %r104, %r102, %r101;
	add.s32 	%r134, %r134, 4;
$L__BB0_7:
	setp.eq.s32 	%p6, %r40, 0;
	@%p6 bra 	$L__BB0_12;
	setp.eq.s32 	%p7, %r40, 1;
	@%p7 bra 	$L__BB0_10;
	add.s32 	%r106, %r134, %r5;
	mul.wide.u32 	%rd42, %r106, 4;
	add.s64 	%rd43, %rd2, %rd42;
	ld.global.u32 	%r107, [%rd43];
	mad.lo.s32 	%r108, %r134, %r53, %r4;
	mul.wide.u32 	%rd44, %r108, 4;
	add.s64 	%rd45, %rd1, %rd44;
	ld.global.u32 	%r109, [%rd45];
	mad.lo.s32 	%r110, %r109, %r107, %r139;
	cvt.u64.u32 	%rd46, %r5;
	cvt.u64.u32 	%rd47, %r134;
	add.s64 	%rd48, %rd47, %rd46;
	shl.b64 	%rd49, %rd48, 2;
	add.s64 	%rd50, %rd2, %rd49;
	ld.global.u32 	%r111, [%rd50+4];
	add.s32 	%r112, %r108, %r53;
	mul.wide.u32 	%rd51, %r112, 4;
	add.s64 	%rd52, %rd1, %rd51;
	ld.global.u32 	%r113, [%rd52];
	mad.lo.s32 	%r139, %r113, %r111, %r110;
	add.s32 	%r134, %r134, 2;
$L__BB0_10:
	and.b32  	%r114, %r53, 1;
	setp.eq.b32 	%p8, %r114, 1;
	not.pred 	%p9, %p8;
	@%p9 bra 	$L__BB0_12;
	add.s32 	%r115, %r134, %r5;
	mul.wide.u32 	%rd53, %r115, 4;
	add.s64 	%rd54, %rd2, %rd53;
	ld.global.u32 	%r116, [%rd54];
	mad.lo.s32 	%r117, %r134, %r53, %r4;
	mul.wide.u32 	%rd55, %r117, 4;
	add.s64 	%rd56, %rd1, %rd55;
	ld.global.u32 	%r118, [%rd56];
	mad.lo.s32 	%r139, %r118, %r116, %r139;
$L__BB0_12:
	cvta.to.global.u64 	%rd57, %rd6;
	mad.lo.s32 	%r119, %r53, %r2, %r4;
	mul.wide.s32 	%rd58, %r119, 4;
	add.s64 	%rd59, %rd57, %rd58;
	st.global.u32 	[%rd59], %r139;
	ret;

}
	// .globl	_Z25multiply_with_line_configPKiS0_Pii
.visible .entry _Z25multiply_with_line_configPKiS0_Pii(
	.param .u64 .ptr .align 1 _Z25multiply_with_line_configPKiS0_Pii_param_0,
	.param .u64 .ptr .align 1 _Z25multiply_with_line_configPKiS0_Pii_param_1,
	.param .u64 .ptr .align 1 _Z25multiply_with_line_configPKiS0_Pii_param_2,
	.param .u32 _Z25multiply_with_line_configPKiS0_Pii_param_3
)
{
	.reg .pred 	%p<10>;
	.reg .b32 	%r<132>;
	.reg .b64 	%rd<65>;

	ld.param.u64 	%rd10, [_Z25multiply_with_line_configPKiS0_Pii_param_0];
	ld.param.u64 	%rd11, [_Z25multiply_with_line_configPKiS0_Pii_param_1];
	ld.param.u64 	%rd9, [_Z25multiply_with_line_configPKiS0_Pii_param_2];
	ld.param.u32 	%r49, [_Z25multiply_with_line_configPKiS0_Pii_param_3];
	cvta.to.global.u64 	%rd1, %rd11;
	cvta.to.global.u64 	%rd2, %rd10;
	mov.u32 	%r51, %ctaid.x;
	mov.u32 	%r1, %tid.x;
	shl.b32 	%r52, %r51, 10;
	or.b32  	%r2, %r52, %r1;
	setp.lt.s32 	%p1, %r49, 1;
	mov.b32 	%r131, 0;
	@%p1 bra 	$L__BB1_12;
	shr.u32 	%r55, %r2, 10;
	mul.lo.s32 	%r3, %r49, %r55;
	and.b32  	%r4, %r49, 7;
	setp.lt.u32 	%p2, %r49, 8;
	mov.b32 	%r126, 0;
	mov.u32 	%r131, %r126;
	@%p2 bra 	$L__BB1_4;
	and.b32  	%r126, %r49, 2147483640;
	neg.s32 	%r120, %r126;
	add.s32 	%r119, %r1, %r49;
	shl.b32 	%r8, %r49, 3;
	shl.b32 	%r57, %r49, 1;
	add.s32 	%r118, %r1, %r57;
	mad.lo.s32 	%r117, %r49, 3, %r1;
	shl.b32 	%r58, %r49, 2;
	add.s32 	%r116, %r1, %r58;
	mad.lo.s32 	%r115, %r49, 5, %r1;
	mad.lo.s32 	%r114, %r49, 6, %r1;
	mad.lo.s32 	%r113, %r49, 7, %r1;
	mul.wide.u32 	%rd12, %r1, 4;
	add.s64 	%rd64, %rd1, %rd12;
	mul.wide.u32 	%rd13, %r3, 4;
	add.s64 	%rd14, %rd13, %rd2;
	add.s64 	%rd63, %rd14, 16;
	mov.b32 	%r131, 0;
	mul.wide.u32 	%rd29, %r8, 4;
$L__BB1_3:
	.pragma "nounroll";
	ld.global.u32 	%r59, [%rd63+-16];
	ld.global.u32 	%r60, [%rd64];
	mad.lo.s32 	%r61, %r60, %r59, %r131;
	ld.global.u32 	%r62, [%rd63+-12];
	mul.wide.u32 	%rd15, %r119, 4;
	add.s64 	%rd16, %rd1, %rd15;
	ld.global.u32 	%r63, [%rd16];
	mad.lo.s32 	%r64, %r63, %r62, %r61;
	ld.global.u32 	%r65, [%rd63+-8];
	mul.wide.u32 	%rd17, %r118, 4;
	add.s64 	%rd18, %rd1, %rd17;
	ld.global.u32 	%r66, [%rd18];
	mad.lo.s32 	%r67, %r66, %r65, %r64;
	ld.global.u32 	%r68, [%rd63+-4];
	mul.wide.u32 	%rd19, %r117, 4;
	add.s64 	%rd20, %rd1, %rd19;
	ld.global.u32 	%r69, [%rd20];
	mad.lo.s32 	%r70, %r69, %r68, %r67;
	ld.global.u32 	%r71, [%rd63];
	mul.wide.u32 	%rd21, %r116, 4;
	add.s64 	%rd22, %rd1, %rd21;
	ld.global.u32 	%r72, [%rd22];
	mad.lo.s32 	%r73, %r72, %r71, %r70;
	ld.global.u32 	%r74, [%rd63+4];
	mul.wide.u32 	%rd23, %r115, 4;
	add.s64 	%rd24, %rd1, %rd23;
	ld.global.u32 	%r75, [%rd24];
	mad.lo.s32 	%r76, %r75, %r74, %r73;
	ld.global.u32 	%r77, [%rd63+8];
	mul.wide.u32 	%rd25, %r114, 4;
	add.s64 	%rd26, %rd1, %rd25;
	ld.global.u32 	%r78, [%rd26];
	mad.lo.s32 	%r79, %r78, %r77, %r76;
	ld.global.u32 	%r80, [%rd63+12];
	mul.wide.u32 	%rd27, %r113, 4;
	add.s64 	%rd28, %rd1, %rd27;
	ld.global.u32 	%r81, [%rd28];
	mad.lo.s32 	%r131, %r81, %r80, %r79;
	add.s32 	%r120, %r120, 8;
	add.s32 	%r119, %r119, %r8;
	add.s32 	%r118, %r118, %r8;
	add.s32 	%r117, %r117, %r8;
	add.s32 	%r116, %r116, %r8;
	add.s32 	%r115, %r115, %r8;
	add.s32 	%r114, %r114, %r8;
	add.s32 	%r113, %r113, %r8;
	add.s64 	%rd64, %rd64, %rd29;
	add.s64 	%rd63, %rd63, 32;
	setp.ne.s32 	%p3, %r120, 0;
	@%p3 bra 	$L__BB1_3;
$L__BB1_4:
	setp.eq.s32 	%p4, %r4, 0;
	@%p4 bra 	$L__BB1_12;
	and.b32  	%r36, %r49, 3;
	setp.lt.u32 	%p5, %r4, 4;
	@%p5 bra 	$L__BB1_7;
	add.s32 	%r83, %r126, %r3;
	mul.wide.u32 	%rd30, %r83, 4;
	add.s64 	%rd31, %rd2, %rd30;
	ld.global.u32 	%r84, [%rd31];
	mad.lo.s32 	%r85, %r126, %r49, %r1;
	mul.wide.u32 	%rd32, %r85, 4;
	add.s64 	%rd33, %rd1, %rd32;
	ld.global.u32 	%r86, [%rd33];
	mad.lo.s32 	%r87, %r86, %r84, %r131;
	cvt.u64.u32 	%rd34, %r3;
	cvt.u64.u32 	%rd35, %r126;
	add.s64 	%rd36, %rd35, %rd34;
	shl.b64 	%rd37, %rd36, 2;
	add.s64 	%rd38, %rd2, %rd37;
	ld.global.u32 	%r88, [%rd38+4];
	add.s32 	%r89, %r85, %r49;
	mul.wide.u32 	%rd39, %r89, 4;
	add.s64 	%rd40, %rd1, %rd39;
	ld.global.u32 	%r90, [%rd40];
	mad.lo.s32 	%r91, %r90, %r88, %r87;
	ld.global.u32 	%r92, [%rd38+8];
	add.s32 	%r93, %r89, %r49;
	mul.wide.u32 	%rd41, %r93, 4;
	add.s64 	%rd42, %rd1, %rd41;
	ld.global.u32 	%r94, [%rd42];
	mad.lo.s32 	%r95, %r94, %r92, %r91;
	ld.global.u32 	%r96, [%rd38+12];
	add.s32 	%r97, %r93, %r49;
	mul.wide.u32 	%rd43, %r97, 4;
	add.s64 	%rd44, %rd1, %rd43;
	ld.global.u32 	%r98, [%rd44];
	mad.lo.s32 	%r131, %r98, %r96, %r95;
	add.s32 	%r126, %r126, 4;
$L__BB1_7:
	setp.eq.s32 	%p6, %r36, 0;
	@%p6 bra 	$L__BB1_12;
	setp.eq.s32 	%p7, %r36, 1;
	@%p7 bra 	$L__BB1_10;
	add.s32 	%r100, %r126, %r3;
	mul.wide.u32 	%rd45, %r100, 4;
	add.s64 	%rd46, %rd2, %rd45;
	ld.global.u32 	%r101, [%rd46];
	mad.lo.s32 	%r102, %r126, %r49, %r1;
	mul.wide.u32 	%rd47, %r102, 4;
	add.s64 	%rd48, %rd1, %rd47;
	ld.global.u32 	%r103, [%rd48];
	mad.lo.s32 	%r104, %r103, %r101, %r131;
	cvt.u64.u32 	%rd49, %r3;
	cvt.u64.u32 	%rd50, %r126;
	add.s64 	%rd51, %rd50, %rd49;
	shl.b64 	%rd52, %rd51, 2;
	add.s64 	%rd53, %rd2, %rd52;
	ld.global.u32 	%r105, [%rd53+4];
	add.s32 	%r106, %r102, %r49;
	mul.wide.u32 	%rd54, %r106, 4;
	add.s64 	%rd55, %rd1, %rd54;
	ld.global.u32 	%r107, [%rd55];
	mad.lo.s32 	%r131, %r107, %r105, %r104;
	add.s32 	%r126, %r126, 2;
$L__BB1_10:
	and.b32  	%r108, %r49, 1;
	setp.eq.b32 	%p8, %r108, 1;
	not.pred 	%p9, %p8;
	@%p9 bra 	$L__BB1_12;
	add.s32 	%r109, %r126, %r3;
	mul.wide.u32 	%rd56, %r109, 4;
	add.s64 	%rd57, %rd2, %rd56;
	ld.global.u32 	%r110, [%rd57];
	mad.lo.s32 	%r111, %r126, %r49, %r1;
	mul.wide.u32 	%rd58, %r111, 4;
	add.s64 	%rd59, %rd1, %rd58;
	ld.global.u32 	%r112, [%rd59];
	mad.lo.s32 	%r131, %r112, %r110, %r131;
$L__BB1_12:
	cvta.to.global.u64 	%rd60, %rd9;
	mul.wide.u32 	%rd61, %r2, 4;
	add.s64 	%rd62, %rd60, %rd61;
	st.global.u32 	[%rd62], %r131;
	ret;

}


// ===== COMPILED SASS (sm_100) =====

	.target	sm_100

	.elftype	@"ET_EXEC"


//--------------------- .note.nv.tkinfo           --------------------------
	.section	.note.nv.tkinfo,"",@"SHT_NOTE"
	.sectionflags	@"SHF_NOTE_NV_TKINFO"
	.tkinfo
        /*0018*/ 	.word	0x00000002
        /*0030*/ 	.string	""
        /*0030*/ 	.string	"ptxas"
        /*0030*/ 	.string	"Cuda compilation tools, release 13.0, V13.0.88"
        /*0030*/ 	.string	"Build cuda_13.0.r13.0/compiler.36424714_0"
        /*0030*/ 	.string	"-arch sm_100 -m 64 "



//--------------------- .note.nv.cuinfo           --------------------------
	.section	.note.nv.cuinfo,"",@"SHT_NOTE"
	.sectionflags	@"SHF_NOTE_NV_CUINFO"
        /*0018*/ 	.short	0x0002
        /*001a*/ 	.short	0x0064
        /*001c*/ 	.short	0x0082
	.zero		2


//--------------------- .nv.info                  --------------------------
	.section	.nv.info,"",@"SHT_CUDA_INFO"
	.align	4


	//----- nvinfo : EIATTR_REGCOUNT
	.align		4
        /*0000*/ 	.byte	0x04, 0x2f
        /*0002*/ 	.short	(.L_1 - .L_0)
	.align		4
.L_0:
        /*0004*/ 	.word	index@(_Z27multiply_with_matrix_configPKiS0_Pii)
        /*0008*/ 	.word	0x00000020


	//----- nvinfo : EIATTR_FRAME_SIZE
	.align		4
.L_1:
        /*000c*/ 	.byte	0x04, 0x11
        /*000e*/ 	.short	(.L_3 - .L_2)
	.align		4
.L_2:
        /*0010*/ 	.word	index@(_Z27multiply_with_matrix_configPKiS0_Pii)
        /*0014*/ 	.word	0x00000000


	//----- nvinfo : EIATTR_REGCOUNT
	.align		4
.L_3:
        /*0018*/ 	.byte	0x04, 0x2f
        /*001a*/ 	.short	(.L_5 - .L_4)
	.align		4
.L_4:
        /*001c*/ 	.word	index@(_Z25multiply_with_line_configPKiS0_Pii)
        /*0020*/ 	.word	0x00000020


	//----- nvinfo : EIATTR_FRAME_SIZE
	.align		4
.L_5:
        /*0024*/ 	.byte	0x04, 0x11
        /*0026*/ 	.short	(.L_7 - .L_6)
	.align		4
.L_6:
        /*0028*/ 	.word	index@(_Z25multiply_with_line_configPKiS0_Pii)
        /*002c*/ 	.word	0x00000000


	//----- nvinfo : EIATTR_MIN_STACK_SIZE
	.align		4
.L_7:
        /*0030*/ 	.byte	0x04, 0x12
        /*0032*/ 	.short	(.L_9 - .L_8)
	.align		4
.L_8:
        /*0034*/ 	.word	index@(_Z25multiply_with_line_configPKiS0_Pii)
        /*0038*/ 	.word	0x00000000


	//----- nvinfo : EIATTR_MIN_STACK_SIZE
	.align		4
.L_9:
        /*003c*/ 	.byte	0x04, 0x12
        /*003e*/ 	.short	(.L_11 - .L_10)
	.align		4
.L_10:
        /*0040*/ 	.word	index@(_Z27multiply_with_matrix_configPKiS0_Pii)
        /*0044*/ 	.word	0x00000000
.L_11:


//--------------------- .nv.compat                --------------------------
	.section	.nv.compat,"",@"SHT_CUDA_COMPAT_INFO"
	.align	4
        /*0000*/ 	.byte	0x02, 0x09, 0x00, 0x00, 0x02, 0x02, 0x01, 0x00, 0x02, 0x05, 0x05, 0x00, 0x03, 0x07, 0x01, 0x01
        /*0010*/ 	.byte	0x02, 0x03, 0x00, 0x00, 0x02, 0x06, 0x01, 0x00, 0x04, 0x0b, 0x08, 0x00, 0x09, 0x00, 0x00, 0x00
        /*0020*/ 	.byte	0x00, 0x00, 0x00, 0x00


//--------------------- .nv.info._Z25multiply_with_line_configPKiS0_Pii --------------------------
	.section	.nv.info._Z25multiply_with_line_configPKiS0_Pii,"",@"SHT_CUDA_INFO"
	.sectionflags	@""
	.align	4


	//----- nvinfo : EIATTR_CUDA_API_VERSION
	.align		4
        /*0000*/ 	.byte	0x04, 0x37
        /*0002*/ 	.short	(.L_13 - .L_12)
.L_12:
        /*0004*/ 	.word	0x00000082


	//----- nvinfo : EIATTR_KPARAM_INFO
	.align		4
.L_13:
        /*0008*/ 	.byte	0x04, 0x17
        /*000a*/ 	.short	(.L_15 - .L_14)
.L_14:
        /*000c*/ 	.word	0x00000000
        /*0010*/ 	.short	0x0003
        /*0012*/ 	.short	0x0018
        /*0014*/ 	.byte	0x00, 0xf0, 0x11, 0x00


	//----- nvinfo : EIATTR_KPARAM_INFO
	.align		4
.L_15:
        /*0018*/ 	.byte	0x04, 0x17
        /*001a*/ 	.short	(.L_17 - .L_16)
.L_16:
        /*001c*/ 	.word	0x00000000
        /*0020*/ 	.short	0x0002
        /*0022*/ 	.short	0x0010
        /*0024*/ 	.byte	0x00, 0xf5, 0x21, 0x00


	//----- nvinfo : EIATTR_KPARAM_INFO
	.align		4
.L_17:
        /*0028*/ 	.byte	0x04, 0x17
        /*002a*/ 	.short	(.L_19 - .L_18)
.L_18:
        /*002c*/ 	.word	0x00000000
        /*0030*/ 	.short	0x0001
        /*0032*/ 	.short	0x0008
        /*0034*/ 	.byte	0x00, 0xf5, 0x21, 0x00


	//----- nvinfo : EIATTR_KPARAM_INFO
	.align		4
.L_19:
        /*0038*/ 	.byte	0x04, 0x17
        /*003a*/ 	.short	(.L_21 - .L_20)
.L_20:
        /*003c*/ 	.word	0x00000000
        /*0040*/ 	.short	0x0000
        /*0042*/ 	.short	0x0000
        /*0044*/ 	.byte	0x00, 0xf5, 0x21, 0x00


	//----- nvinfo : EIATTR_SPARSE_MMA_MASK
	.align		4
.L_21:
        /*0048*/ 	.byte	0x03, 0x50
        /*004a*/ 	.short	0x0000


	//----- nvinfo : EIATTR_MAXREG_COUNT
	.align		4
        /*004c*/ 	.byte	0x03, 0x1b
        /*004e*/ 	.short	0x00ff


	//----- nvinfo : EIATTR_MERCURY_ISA_VERSION
	.align		4
        /*0050*/ 	.byte	0x03, 0x5f
        /*0052*/ 	.short	0x0101


	//----- nvinfo : EIATTR_VRC_CTA_INIT_COUNT
	.align		4
        /*0054*/ 	.byte	0x02, 0x4a
	.zero		1
	.zero		1


	//----- nvinfo : EIATTR_EXIT_INSTR_OFFSETS
	.align		4
        /*0058*/ 	.byte	0x04, 0x1c
        /*005a*/ 	.short	(.L_23 - .L_22)


	//   ....[0]....
.L_22:
        /*005c*/ 	.word	0x00000980


	//----- nvinfo : EIATTR_CBANK_PARAM_SIZE
	.align		4
.L_23:
        /*0060*/ 	.byte	0x03, 0x19
        /*0062*/ 	.short	0x001c


	//----- nvinfo : EIATTR_PARAM_CBANK
	.align		4
        /*0064*/ 	.byte	0x04, 0x0a
        /*0066*/ 	.short	(.L_25 - .L_24)
	.align		4
.L_24:
        /*0068*/ 	.word	index@(.nv.constant0._Z25multiply_with_line_configPKiS0_Pii)
        /*006c*/ 	.short	0x0380
        /*006e*/ 	.short	0x001c


	//----- nvinfo : EIATTR_SW_WAR
	.align		4
.L_25:
        /*0070*/ 	.byte	0x04, 0x36
        /*0072*/ 	.short	(.L_27 - .L_26)
.L_26:
        /*0074*/ 	.word	0x00000008
.L_27:


//--------------------- .nv.info._Z27multiply_with_matrix_configPKiS0_Pii --------------------------
	.section	.nv.info._Z27multiply_with_matrix_configPKiS0_Pii,"",@"SHT_CUDA_INFO"
	.sectionflags	@""
	.align	4


	//----- nvinfo : EIATTR_CUDA_API_VERSION
	.align		4
        /*0000*/ 	.byte	0x04, 0x37
        /*0002*/ 	.short	(.L_29 - .L_28)
.L_28:
        /*0004*/ 	.word	0x00000082


	//----- nvinfo : EIATTR_KPARAM_INFO
	.align		4
.L_29:
        /*0008*/ 	.byte	0x04, 0x17
        /*000a*/ 	.short	(.L_31 - .L_30)
.L_30:
        /*000c*/ 	.word	0x00000000
        /*0010*/ 	.short	0x0003
        /*0012*/ 	.short	0x0018
        /*0014*/ 	.byte	0x00, 0xf0, 0x11, 0x00


	//----- nvinfo : EIATTR_KPARAM_INFO
	.align		4
.L_31:
        /*0018*/ 	.byte	0x04, 0x17
        /*001a*/ 	.short	(.L_33 - .L_32)
.L_32:
        /*001c*/ 	.word	0x00000000
        /*0020*/ 	.short	0x0002
        /*0022*/ 	.short	0x0010
        /*0024*/ 	.byte	0x00, 0xf5, 0x21, 0x00


	//----- nvinfo : EIATTR_KPARAM_INFO
	.align		4
.L_33:
        /*0028*/ 	.byte	0x04, 0x17
        /*002a*/ 	.short	(.L_35 - .L_34)
.L_34:
        /*002c*/ 	.word	0x00000000
        /*0030*/ 	.short	0x0001
        /*0032*/ 	.short	0x0008
        /*0034*/ 	.byte	0x00, 0xf5, 0x21, 0x00


	//----- nvinfo : EIATTR_KPARAM_INFO
	.align		4
.L_35:
        /*0038*/ 	.byte	0x04, 0x17
        /*003a*/ 	.short	(.L_37 - .L_36)
.L_36:
        /*003c*/ 	.word	0x00000000
        /*0040*/ 	.short	0x0000
        /*0042*/ 	.short	0x0000
        /*0044*/ 	.byte	0x00, 0xf5, 0x21, 0x00


	//----- nvinfo : EIATTR_SPARSE_MMA_MASK
	.align		4
.L_37:
        /*0048*/ 	.byte	0x03, 0x50
        /*004a*/ 	.short	0x0000


	//----- nvinfo : EIATTR_MAXREG_COUNT
	.align		4
        /*004c*/ 	.byte	0x03, 0x1b
        /*004e*/ 	.short	0x00ff


	//----- nvinfo : EIATTR_MERCURY_ISA_VERSION
	.align		4
        /*0050*/ 	.byte	0x03, 0x5f
        /*0052*/ 	.short	0x0101


	//----- nvinfo : EIATTR_VRC_CTA_INIT_COUNT
	.align		4
        /*0054*/ 	.byte	0x02, 0x4a
	.zero		1
	.zero		1


	//----- nvinfo : EIATTR_EXIT_INSTR_OFFSETS
	.align		4
        /*0058*/ 	.byte	0x04, 0x1c
        /*005a*/ 	.short	(.L_39 - .L_38)


	//   ....[0]....
.L_38:
        /*005c*/ 	.word	0x000009c0


	//----- nvinfo : EIATTR_CBANK_PARAM_SIZE
	.align		4
.L_39:
        /*0060*/ 	.byte	0x03, 0x19
        /*0062*/ 	.short	0x001c


	//----- nvinfo : EIATTR_PARAM_CBANK
	.align		4
        /*0064*/ 	.byte	0x04, 0x0a
        /*0066*/ 	.short	(.L_41 - .L_40)
	.align		4
.L_40:
        /*0068*/ 	.word	index@(.nv.constant0._Z27multiply_with_matrix_configPKiS0_Pii)
        /*006c*/ 	.short	0x0380
        /*006e*/ 	.short	0x001c


	//----- nvinfo : EIATTR_SW_WAR
	.align		4
.L_41:
        /*0070*/ 	.byte	0x04, 0x36
        /*0072*/ 	.short	(.L_43 - .L_42)
.L_42:
        /*0074*/ 	.word	0x00000008
.L_43:


//--------------------- .nv.callgraph             --------------------------
	.section	.nv.callgraph,"",@"SHT_CUDA_CALLGRAPH"
	.align	4
	.sectionentsize	8
	.align		4
        /*0000*/ 	.word	0x00000000
	.align		4
        /*0004*/ 	.word	0xffffffff
	.align		4
        /*0008*/ 	.word	0x00000000
	.align		4
        /*000c*/ 	.word	0xfffffffe
	.align		4
        /*0010*/ 	.word	0x00000000
	.align		4
        /*0014*/ 	.word	0xfffffffd
	.align		4
        /*0018*/ 	.word	0x00000000
	.align		4
        /*001c*/ 	.word	0xfffffffc


//--------------------- .text._Z25multiply_with_line_configPKiS0_Pii --------------------------
	.section	.text._Z25multiply_with_line_configPKiS0_Pii,"ax",@progbits
	.align	128
        .global         _Z25multiply_with_line_configPKiS0_Pii
        .type           _Z25multiply_with_line_configPKiS0_Pii,@function
        .size           _Z25multiply_with_line_configPKiS0_Pii,(.L_x_10 - _Z25multiply_with_line_configPKiS0_Pii)
        .other          _Z25multiply_with_line_configPKiS0_Pii,@"STO_CUDA_ENTRY STV_DEFAULT"
_Z25multiply_with_line_configPKiS0_Pii:
.text._Z25multiply_with_line_configPKiS0_Pii:
[----:B------:R-:W-:Y:S08]  /*0000*/  LDC R1, c[0x0][0x37c] ;  /* 0x0000df00ff017b82 */ /* 0x000ff00000000800 */
[----:B------:R-:W0:Y:S01]  /*0010*/  LDC R3, c[0x0][0x398] ;  /* 0x0000e600ff037b82 */ /* 0x000e220000000800 */
[----:B------:R-:W1:Y:S01]  /*0020*/  S2R R0, SR_TID.X ;  /* 0x0000000000007919 */ /* 0x000e620000002100 */
[----:B------:R-:W2:Y:S01]  /*0030*/  LDCU.64 UR6, c[0x0][0x358] ;  /* 0x00006b00ff0677ac */ /* 0x000ea20008000a00 */
[----:B------:R-:W-:-:S05]  /*0040*/  HFMA2 R20, -RZ, RZ, 0, 0 ;  /* 0x00000000ff147431 */ /* 0x000fca00000001ff */
[----:B------:R-:W3:Y:S01]  /*0050*/  S2UR UR4, SR_CTAID.X ;  /* 0x00000000000479c3 */ /* 0x000ee20000002500 */
[----:B0-----:R-:W-:Y:S01]  /*0060*/  ISETP.GE.AND P0, PT, R3, 0x1, PT ;  /* 0x000000010300780c */ /* 0x001fe20003f06270 */
[----:B---3--:R-:W-:-:S06]  /*0070*/  USHF.L.U32 UR4, UR4, 0xa, URZ ;  /* 0x0000000a04047899 */ /* 0x008fcc00080006ff */
[----:B-1----:R-:W-:-:S06]  /*0080*/  LOP3.LUT R4, R0, UR4, RZ, 0xfc, !PT ;  /* 0x0000000400047c12 */ /* 0x002fcc000f8efcff */
[----:B--2---:R-:W-:Y:S05]  /*0090*/  @!P0 BRA `(.L_x_0) ;  /* 0x00000008002c8947 */ /* 0x004fea0003800000 */
[C---:B------:R-:W-:Y:S02]  /*00a0*/  ISETP.GE.U32.AND P1, PT, R3.reuse, 0x8, PT ;  /* 0x000000080300780c */ /* 0x040fe40003f26070 */
[----:B------:R-:W-:Y:S02]  /*00b0*/  SHF.R.U32.HI R2, RZ, 0xa, R4 ;  /* 0x0000000aff027819 */ /* 0x000fe40000011604 */
[----:B------:R-:W-:Y:S02]  /*00c0*/  LOP3.LUT R5, R3, 0x7, RZ, 0xc0, !PT ;  /* 0x0000000703057812 */ /* 0x000fe400078ec0ff */
[----:B------:R-:W-:Y:S01]  /*00d0*/  MOV R6, RZ ;  /* 0x000000ff00067202 */ /* 0x000fe20000000f00 */
[----:B------:R-:W-:Y:S01]  /*00e0*/  IMAD R7, R2, R3, RZ ;  /* 0x0000000302077224 */ /* 0x000fe200078e02ff */
[----:B------:R-:W-:Y:S02]  /*00f0*/  ISETP.NE.AND P0, PT, R5, RZ, PT ;  /* 0x000000ff0500720c */ /* 0x000fe40003f05270 */
[----:B------:R-:W-:-:S03]  /*0100*/  MOV R20, RZ ;  /* 0x000000ff00147202 */ /* 0x000fc60000000f00 */
[----:B------:R-:W-:Y:S08]  /*0110*/  @!P1 BRA `(.L_x_1) ;  /* 0x0000000000fc9947 */ /* 0x000ff00003800000 */
[----:B------:R-:W0:Y:S01]  /*0120*/  LDC.64 R8, c[0x0][0x380] ;  /* 0x0000e000ff087b82 */ /* 0x000e220000000a00 */
[C---:B------:R-:W-:Y:S01]  /*0130*/  LOP3.LUT R6, R3.reuse, 0x7ffffff8, RZ, 0xc0, !PT ;  /* 0x7ffffff803067812 */ /* 0x040fe200078ec0ff */
[C---:B------:R-:W-:Y:S01]  /*0140*/  IMAD.SHL.U32 R10, R3.reuse, 0x8, RZ ;  /* 0x00000008030a7824 */ /* 0x040fe200078e00ff */
[----:B------:R-:W-:Y:S01]  /*0150*/  IADD3 R2, PT, PT, R0, R3, RZ ;  /* 0x0000000300027210 */ /* 0x000fe20007ffe0ff */
[C-C-:B------:R-:W-:Y:S01]  /*0160*/  IMAD R11, R3.reuse, 0x3, R0.reuse ;  /* 0x00000003030b7824 */ /* 0x140fe200078e0200 */
[C---:B------:R-:W-:Y:S01]  /*0170*/  LEA R27, R3.reuse, R0, 0x2 ;  /* 0x00000000031b7211 */ /* 0x040fe200078e10ff */
[C-C-:B------:R-:W-:Y:S01]  /*0180*/  IMAD R29, R3.reuse, 0x5, R0.reuse ;  /* 0x00000005031d7824 */ /* 0x140fe200078e0200 */
[----:B------:R-:W-:Y:S01]  /*0190*/  MOV R20, RZ ;  /* 0x000000ff00147202 */ /* 0x000fe20000000f00 */
[----:B------:R-:W1:Y:S01]  /*01a0*/  LDC.64 R12, c[0x0][0x388] ;  /* 0x0000e200ff0c7b82 */ /* 0x000e620000000a00 */
[C-C-:B------:R-:W-:Y:S02]  /*01b0*/  IMAD R26, R3.reuse, 0x6, R0.reuse ;  /* 0x00000006031a7824 */ /* 0x140fe400078e0200 */
[----:B------:R-:W-:-:S02]  /*01c0*/  IMAD R28, R3, 0x7, R0 ;  /* 0x00000007031c7824 */ /* 0x000fc400078e0200 */
[----:B0-----:R-:W-:-:S03]  /*01d0*/  IMAD.WIDE.U32 R8, R7, 0x4, R8 ;  /* 0x0000000407087825 */ /* 0x001fc600078e0008 */
[----:B------:R-:W-:Y:S02]  /*01e0*/  IADD3 R19, P1, PT, R8, 0x10, RZ ;  /* 0x0000001008137810 */ /* 0x000fe40007f3e0ff */
[----:B------:R-:W-:Y:S01]  /*01f0*/  IADD3 R8, PT, PT, -R6, RZ, RZ ;  /* 0x000000ff06087210 */ /* 0x000fe20007ffe1ff */
[----:B-1----:R-:W-:Y:S01]  /*0200*/  IMAD.WIDE.U32 R16, R0, 0x4, R12 ;  /* 0x0000000400107825 */ /* 0x002fe200078e000c */
[----:B------:R-:W-:Y:S02]  /*0210*/  IADD3.X R22, PT, PT, RZ, R9, RZ, P1, !PT ;  /* 0x00000009ff167210 */ /* 0x000fe40000ffe4ff */
[----:B------:R-:W-:-:S07]  /*0220*/  LEA R9, R3, R0, 0x1 ;  /* 0x0000000003097211 */ /* 0x000fce00078e08ff */
.L_x_2:
[----:B------:R-:W-:Y:S01]  /*0230*/  IMAD.MOV.U32 R14, RZ, RZ, R19 ;  /* 0x000000ffff0e7224 */ /* 0x000fe200078e0013 */
[----:B------:R-:W-:Y:S01]  /*0240*/  MOV R15, R22 ;  /* 0x00000016000f7202 */ /* 0x000fe20000000f00 */
[--C-:B------:R-:W-:Y:S01]  /*0250*/  IMAD.WIDE.U32 R18, R2, 0x4, R12.reuse ;  /* 0x0000000402127825 */ /* 0x100fe200078e000c */
[----:B------:R-:W2:Y:S04]  /*0260*/  LDG.E R22, desc[UR6][R16.64] ;  /* 0x0000000610167981 */ /* 0x000ea8000c1e1900 */
[----:B------:R-:W2:Y:S04]  /*0270*/  LDG.E R21, desc[UR6][R14.64+-0x10] ;  /* 0xfffff0060e157981 */ /* 0x000ea8000c1e1900 */
[----:B------:R-:W3:Y:S04]  /*0280*/  LDG.E R18, desc[UR6][R18.64] ;  /* 0x0000000612127981 */ /* 0x000ee8000c1e1900 */
[----:B------:R-:W3:Y:S01]  /*0290*/  LDG.E R23, desc[UR6][R14.64+-0xc] ;  /* 0xfffff4060e177981 */ /* 0x000ee2000c1e1900 */
[----:B------:R-:W-:-:S06]  /*02a0*/  IMAD.WIDE.U32 R24, R9, 0x4, R12 ;  /* 0x0000000409187825 */ /* 0x000fcc00078e000c */
[----:B------:R-:W4:Y:S04]  /*02b0*/  LDG.E R24, desc[UR6][R24.64] ;  /* 0x0000000618187981 */ /* 0x000f28000c1e1900 */
[----:B------:R-:W5:Y:S01]  /*02c0*/  LDG.E R25, desc[UR6][R14.64+0x4] ;  /* 0x000004060e197981 */ /* 0x000f62000c1e1900 */
[----:B--2---:R-:W-:-:S03]  /*02d0*/  IMAD R20, R21, R22, R20 ;  /* 0x0000001615147224 */ /* 0x004fc600078e0214 */
[----:B------:R-:W4:Y:S01]  /*02e0*/  LDG.E R21, desc[UR6][R14.64+-0x8] ;  /* 0xfffff8060e157981 */ /* 0x000f22000c1e1900 */
[----:B---3--:R-:W-:Y:S02]  /*02f0*/  IMAD R20, R23, R18, R20 ;  /* 0x0000001217147224 */ /* 0x008fe400078e0214 */
[----:B------:R-:W-:-:S06]  /*0300*/  IMAD.WIDE.U32 R22, R11, 0x4, R12 ;  /* 0x000000040b167825 */ /* 0x000fcc00078e000c */
[----:B------:R-:W2:Y:S04]  /*0310*/  LDG.E R22, desc[UR6][R22.64] ;  /* 0x0000000616167981 */ /* 0x000ea8000c1e1900 */
[----:B------:R-:W2:Y:S01]  /*0320*/  LDG.E R23, desc[UR6][R14.64+-0x4] ;  /* 0xfffffc060e177981 */ /* 0x000ea2000c1e1900 */
[----:B------:R-:W-:-:S06]  /*0330*/  IMAD.WIDE.U32 R18, R27, 0x4, R12 ;  /* 0x000000041b127825 */ /* 0x000fcc00078e000c */
[----:B------:R-:W3:Y:S04]  /*0340*/  LDG.E R18, desc[UR6][R18.64] ;  /* 0x0000000612127981 */ /* 0x000ee8000c1e1900 */
[----:B------:R-:W3:Y:S01]  /*0350*/  LDG.E R19, desc[UR6][R14.64] ;  /* 0x000000060e137981 */ /* 0x000ee2000c1e1900 */
[----:B----4-:R-:W-:-:S04]  /*0360*/  IMAD R20, R21, R24, R20 ;  /* 0x0000001815147224 */ /* 0x010fc800078e0214 */
[----:B--2---:R-:W-:Y:S02]  /*0370*/  IMAD R22, R23, R22, R20 ;  /* 0x0000001617167224 */ /* 0x004fe400078e0214 */
[----:B------:R-:W-:-:S06]  /*0380*/  IMAD.WIDE.U32 R20, R29, 0x4, R12 ;  /* 0x000000041d147825 */ /* 0x000fcc00078e000c */
[----:B------:R-:W5:Y:S01]  /*0390*/  LDG.E R20, desc[UR6][R20.64] ;  /* 0x0000000614147981 */ /* 0x000f62000c1e1900 */
[----:B---3--:R-:W-:-:S03]  /*03a0*/  IMAD R24, R19, R18, R22 ;  /* 0x0000001213187224 */ /* 0x008fc600078e0216 */
[----:B------:R-:W2:Y:S01]  /*03b0*/  LDG.E R21, desc[UR6][R14.64+0xc] ;  /* 0x00000c060e157981 */ /* 0x000ea2000c1e1900 */
[----:B------:R-:W-:-:S03]  /*03c0*/  IMAD.WIDE.U32 R22, R26, 0x4, R12 ;  /* 0x000000041a167825 */ /* 0x000fc600078e000c */
[----:B------:R-:W3:Y:S04]  /*03d0*/  LDG.E R19, desc[UR6][R14.64+0x8] ;  /* 0x000008060e137981 */ /* 0x000ee8000c1e1900 */
[----:B------:R-:W3:Y:S01]  /*03e0*/  LDG.E R22, desc[UR6][R22.64] ;  /* 0x0000000616167981 */ /* 0x000ee2000c1e1900 */
[----:B-----5:R-:W-:Y:S02]  /*03f0*/  IMAD R18, R25, R20, R24 ;  /* 0x0000001419127224 */ /* 0x020fe400078e0218 */
[----:B------:R-:W-:-:S06]  /*0400*/  IMAD.WIDE.U32 R24, R28, 0x4, R12 ;  /* 0x000000041c187825 */ /* 0x000fcc00078e000c */
[----:B------:R-:W2:Y:S01]  /*0410*/  LDG.E R24, desc[UR6][R24.64] ;  /* 0x0000000618187981 */ /* 0x000ea2000c1e1900 */
[----:B------:R-:W-:Y:S01]  /*0420*/  IADD3 R8, PT, PT, R8, 0x8, RZ ;  /* 0x0000000808087810 */ /* 0x000fe20007ffe0ff */
[----:B---3--:R-:W-:Y:S01]  /*0430*/  IMAD R18, R19, R22, R18 ;  /* 0x0000001613127224 */ /* 0x008fe200078e0212 */
[----:B------:R-:W-:-:S04]  /*0440*/  IADD3 R19, P1, PT, R14, 0x20, RZ ;  /* 0x000000200e137810 */ /* 0x000fc80007f3e0ff */
[----:B------:R-:W-:Y:S02]  /*0450*/  IADD3.X R22, PT, PT, RZ, R15, RZ, P1, !PT ;  /* 0x0000000fff167210 */ /* 0x000fe40000ffe4ff */
[----:B------:R-:W-:Y:S01]  /*0460*/  ISETP.NE.AND P1, PT, R8, RZ, PT ;  /* 0x000000ff0800720c */ /* 0x000fe20003f25270 */
[C---:B------:R-:W-:Y:S01]  /*0470*/  IMAD.IADD R9, R10.reuse, 0x1, R9 ;  /* 0x000000010a097824 */ /* 0x040fe200078e0209 */
[C---:B------:R-:W-:Y:S01]  /*0480*/  IADD3 R2, PT, PT, R10.reuse, R2, RZ ;  /* 0x000000020a027210 */ /* 0x040fe20007ffe0ff */
[C---:B------:R-:W-:Y:S01]  /*0490*/  IMAD.IADD R28, R10.reuse, 0x1, R28 ;  /* 0x000000010a1c7824 */ /* 0x040fe200078e021c */
[C---:B------:R-:W-:Y:S01]  /*04a0*/  IADD3 R11, PT, PT, R10.reuse, R11, RZ ;  /* 0x0000000b0a0b7210 */ /* 0x040fe20007ffe0ff */
[C---:B------:R-:W-:Y:S01]  /*04b0*/  IMAD.WIDE.U32 R16, R10.reuse, 0x4, R16 ;  /* 0x000000040a107825 */ /* 0x040fe200078e0010 */
[C---:B------:R-:W-:Y:S02]  /*04c0*/  IADD3 R27, PT, PT, R10.reuse, R27, RZ ;  /* 0x0000001b0a1b7210 */ /* 0x040fe40007ffe0ff */
[----:B------:R-:W-:-:S02]  /*04d0*/  IADD3 R29, PT, PT, R10, R29, RZ ;  /* 0x0000001d0a1d7210 */ /* 0x000fc40007ffe0ff */
[----:B------:R-:W-:Y:S01]  /*04e0*/  IADD3 R26, PT, PT, R10, R26, RZ ;  /* 0x0000001a0a1a7210 */ /* 0x000fe20007ffe0ff */
[----:B--2---:R-:W-:Y:S02]  /*04f0*/  IMAD R20, R21, R24, R18 ;  /* 0x0000001815147224 */ /* 0x004fe400078e0212 */
[----:B------:R-:W-:Y:S05]  /*0500*/  @P1 BRA `(.L_x_2) ;  /* 0xfffffffc00481947 */ /* 0x000fea000383ffff */
.L_x_1:
[----:B------:R-:W-:Y:S05]  /*0510*/  @!P0 BRA `(.L_x_0) ;  /* 0x00000004000c8947 */ /* 0x000fea0003800000 */
[----:B------:R-:W-:Y:S02]  /*0520*/  ISETP.GE.U32.AND P1, PT, R5, 0x4, PT ;  /* 0x000000040500780c */ /* 0x000fe40003f26070 */
[----:B------:R-:W-:-:S04]  /*0530*/  LOP3.LUT R2, R3, 0x3, RZ, 0xc0, !PT ;  /* 0x0000000303027812 */ /* 0x000fc800078ec0ff */
[----:B------:R-:W-:-:S07]  /*0540*/  ISETP.NE.AND P0, PT, R2, RZ, PT ;  /* 0x000000ff0200720c */ /* 0x000fce0003f05270 */
[----:B------:R-:W-:Y:S06]  /*0550*/  @!P1 BRA `(.L_x_3) ;  /* 0x0000000000789947 */ /* 0x000fec0003800000 */
[----:B------:R-:W0:Y:S01]  /*0560*/  LDC.64 R16, c[0x0][0x380] ;  /* 0x0000e000ff107b82 */ /* 0x000e220000000a00 */
[----:B------:R-:W1:Y:S01]  /*0570*/  LDCU.64 UR4, c[0x0][0x380] ;  /* 0x00007000ff0477ac */ /* 0x000e620008000a00 */
[-C--:B------:R-:W-:Y:S01]  /*0580*/  IMAD R14, R6, R3.reuse, R0 ;  /* 0x00000003060e7224 */ /* 0x080fe200078e0200 */
[CC--:B------:R-:W-:Y:S02]  /*0590*/  IADD3 R5, PT, PT, R7.reuse, R6.reuse, RZ ;  /* 0x0000000607057210 */ /* 0x0c0fe40007ffe0ff */
[----:B------:R-:W-:Y:S02]  /*05a0*/  IADD3 R18, P1, PT, R7, R6, RZ ;  /* 0x0000000607127210 */ /* 0x000fe40007f3e0ff */
[-C--:B------:R-:W-:Y:S01]  /*05b0*/  IADD3 R11, PT, PT, R14, R3.reuse, RZ ;  /* 0x000000030e0b7210 */ /* 0x080fe20007ffe0ff */
[----:B------:R-:W2:Y:S01]  /*05c0*/  LDC.64 R8, c[0x0][0x388] ;  /* 0x0000e200ff087b82 */ /* 0x000ea20000000a00 */
[----:B------:R-:W-:Y:S02]  /*05d0*/  IADD3.X R19, PT, PT, RZ, RZ, RZ, P1, !PT ;  /* 0x000000ffff137210 */ /* 0x000fe40000ffe4ff */
[----:B-1----:R-:W-:Y:S01]  /*05e0*/  LEA R10, P1, R18, UR4, 0x2 ;  /* 0x00000004120a7c11 */ /* 0x002fe2000f8210ff */
[----:B0-----:R-:W-:Y:S01]  /*05f0*/  IMAD.WIDE.U32 R16, R5, 0x4, R16 ;  /* 0x0000000405107825 */ /* 0x001fe200078e0010 */
[----:B------:R-:W-:-:S05]  /*0600*/  IADD3 R5, PT, PT, R11, R3, RZ ;  /* 0x000000030b057210 */ /* 0x000fca0007ffe0ff */
[----:B------:R-:W3:Y:S01]  /*0610*/  LDG.E R17, desc[UR6][R16.64] ;  /* 0x0000000610117981 */ /* 0x000ee2000c1e1900 */
[----:B--2---:R-:W-:-:S04]  /*0620*/  IMAD.WIDE.U32 R14, R14, 0x4, R8 ;  /* 0x000000040e0e7825 */ /* 0x004fc800078e0008 */
[----:B------:R-:W-:Y:S01]  /*0630*/  IMAD.WIDE.U32 R12, R11, 0x4, R8 ;  /* 0x000000040b0c7825 */ /* 0x000fe200078e0008 */
[----:B------:R-:W-:Y:S01]  /*0640*/  LEA.HI.X R11, R18, UR5, R19, 0x2, P1 ;  /* 0x00000005120b7c11 */ /* 0x000fe200088f1413 */
[----:B------:R-:W3:Y:S02]  /*0650*/  LDG.E R14, desc[UR6][R14.64] ;  /* 0x000000060e0e7981 */ /* 0x000ee4000c1e1900 */
[C-C-:B------:R-:W-:Y:S01]  /*0660*/  IMAD.WIDE.U32 R18, R5.reuse, 0x4, R8.reuse ;  /* 0x0000000405127825 */ /* 0x140fe200078e0008 */
[----:B------:R-:W-:Y:S01]  /*0670*/  IADD3 R5, PT, PT, R5, R3, RZ ;  /* 0x0000000305057210 */ /* 0x000fe20007ffe0ff */
[----:B------:R-:W2:Y:S04]  /*0680*/  LDG.E R12, desc[UR6][R12.64] ;  /* 0x000000060c0c7981 */ /* 0x000ea8000c1e1900 */
[----:B------:R-:W2:Y:S01]  /*0690*/  LDG.E R22, desc[UR6][R10.64+0x4] ;  /* 0x000004060a167981 */ /* 0x000ea2000c1e1900 */
[----:B------:R-:W-:-:S03]  /*06a0*/  IMAD.WIDE.U32 R8, R5, 0x4, R8 ;  /* 0x0000000405087825 */ /* 0x000fc600078e0008 */
[----:B------:R-:W4:Y:S04]  /*06b0*/  LDG.E R18, desc[UR6][R18.64] ;  /* 0x0000000612127981 */ /* 0x000f28000c1e1900 */
[----:B------:R-:W4:Y:S04]  /*06c0*/  LDG.E R24, desc[UR6][R10.64+0x8] ;  /* 0x000008060a187981 */ /* 0x000f28000c1e1900 */
[----:B------:R-:W5:Y:S04]  /*06d0*/  LDG.E R26, desc[UR6][R10.64+0xc] ;  /* 0x00000c060a1a7981 */ /* 0x000f68000c1e1900 */
[----:B------:R-:W5:Y:S01]  /*06e0*/  LDG.E R8, desc[UR6][R8.64] ;  /* 0x0000000608087981 */ /* 0x000f62000c1e1900 */
[----:B------:R-:W-:-:S02]  /*06f0*/  VIADD R6, R6, 0x4 ;  /* 0x0000000406067836 */ /* 0x000fc40000000000 */
[----:B---3--:R-:W-:-:S04]  /*0700*/  IMAD R17, R17, R14, R20 ;  /* 0x0000000e11117224 */ /* 0x008fc800078e0214 */
[----:B--2---:R-:W-:-:S04]  /*0710*/  IMAD R17, R22, R12, R17 ;  /* 0x0000000c16117224 */ /* 0x004fc800078e0211 */
[----:B----4-:R-:W-:-:S04]  /*0720*/  IMAD R17, R24, R18, R17 ;  /* 0x0000001218117224 */ /* 0x010fc800078e0211 */
[----:B-----5:R-:W-:-:S07]  /*0730*/  IMAD R20, R26, R8, R17 ;  /* 0x000000081a147224 */ /* 0x020fce00078e0211 */
.L_x_3:
[----:B------:R-:W-:Y:S05]  /*0740*/  @!P0 BRA `(.L_x_0) ;  /* 0x0000000000808947 */ /* 0x000fea0003800000 */
[----:B------:R-:W-:Y:S01]  /*0750*/  ISETP.NE.AND P1, PT, R2, 0x1, PT ;  /* 0x000000010200780c */ /* 0x000fe20003f25270 */
[----:B------:R-:W0:Y:S01]  /*0760*/  LDC.64 R16, c[0x0][0x380] ;  /* 0x0000e000ff107b82 */ /* 0x000e220000000a00 */
[----:B------:R-:W-:-:S04]  /*0770*/  LOP3.LUT R2, R3, 0x1, RZ, 0xc0, !PT ;  /* 0x0000000103027812 */ /* 0x000fc800078ec0ff */
[----:B------:R-:W-:-:S03]  /*0780*/  ISETP.NE.U32.AND P0, PT, R2, 0x1, PT ;  /* 0x000000010200780c */ /* 0x000fc60003f05070 */
[----:B------:R-:W1:Y:S04]  /*0790*/  LDC.64 R12, c[0x0][0x388] ;  /* 0x0000e200ff0c7b82 */ /* 0x000e680000000a00 */
[C---:B------:R-:W-:Y:S01]  /*07a0*/  @P1 IMAD R14, R6.reuse, R3, R0 ;  /* 0x00000003060e1224 */ /* 0x040fe200078e0200 */
[CC--:B------:R-:W-:Y:S02]  /*07b0*/  @P1 IADD3 R5, PT, PT, R7.reuse, R6.reuse, RZ ;  /* 0x0000000607051210 */ /* 0x0c0fe40007ffe0ff */
[----:B------:R-:W-:Y:S01]  /*07c0*/  @P1 IADD3 R21, P2, PT, R7, R6, RZ ;  /* 0x0000000607151210 */ /* 0x000fe20007f5e0ff */
[----:B------:R-:W2:Y:S01]  /*07d0*/  @P1 LDC.64 R18, c[0x0][0x380] ;  /* 0x0000e000ff121b82 */ /* 0x000ea20000000a00 */
[----:B------:R-:W-:Y:S02]  /*07e0*/  @P1 IADD3 R6, PT, PT, R6, 0x2, RZ ;  /* 0x0000000206061810 */ /* 0x000fe40007ffe0ff */
[----:B------:R-:W-:-:S02]  /*07f0*/  @P1 IADD3.X R22, PT, PT, RZ, RZ, RZ, P2, !PT ;  /* 0x000000ffff161210 */ /* 0x000fc400017fe4ff */
[----:B------:R-:W-:Y:S02]  /*0800*/  @P1 IADD3 R23, PT, PT, R14, R3, RZ ;  /* 0x000000030e171210 */ /* 0x000fe40007ffe0ff */
[----:B------:R-:W-:Y:S01]  /*0810*/  @!P0 IADD3 R7, PT, PT, R7, R6, RZ ;  /* 0x0000000607078210 */ /* 0x000fe20007ffe0ff */
[----:B------:R-:W3:Y:S01]  /*0820*/  LDC.64 R10, c[0x0][0x380] ;  /* 0x0000e000ff0a7b82 */ /* 0x000ee20000000a00 */
[----:B0-----:R-:W-:-:S04]  /*0830*/  @P1 IMAD.WIDE.U32 R16, R5, 0x4, R16 ;  /* 0x0000000405101825 */ /* 0x001fc800078e0010 */
[----:B------:R-:W-:Y:S02]  /*0840*/  @!P0 IMAD R5, R6, R3, R0 ;  /* 0x0000000306058224 */ /* 0x000fe400078e0200 */
[----:B------:R-:W4:Y:S01]  /*0850*/  @P1 LDG.E R17, desc[UR6][R16.64] ;  /* 0x0000000610111981 */ /* 0x000f22000c1e1900 */
[----:B------:R-:W0:Y:S01]  /*0860*/  LDC.64 R8, c[0x0][0x388] ;  /* 0x0000e200ff087b82 */ /* 0x000e220000000a00 */
[----:B-1----:R-:W-:Y:S01]  /*0870*/  @P1 IMAD.WIDE.U32 R14, R14, 0x4, R12 ;  /* 0x000000040e0e1825 */ /* 0x002fe200078e000c */
[----:B--2---:R-:W-:-:S03]  /*0880*/  @P1 LEA R2, P2, R21, R18, 0x2 ;  /* 0x0000001215021211 */ /* 0x004fc600078410ff */
[----:B------:R-:W-:Y:S02]  /*0890*/  @P1 IMAD.WIDE.U32 R12, R23, 0x4, R12 ;  /* 0x00000004170c1825 */ /* 0x000fe400078e000c */
[----:B------:R-:W4:Y:S01]  /*08a0*/  @P1 LDG.E R14, desc[UR6][R14.64] ;  /* 0x000000060e0e1981 */ /* 0x000f22000c1e1900 */
[----:B------:R-:W-:-:S03]  /*08b0*/  @P1 LEA.HI.X R3, R21, R19, R22, 0x2, P2 ;  /* 0x0000001315031211 */ /* 0x000fc600010f1416 */
[----:B------:R-:W2:Y:S01]  /*08c0*/  @P1 LDG.E R12, desc[UR6][R12.64] ;  /* 0x000000060c0c1981 */ /* 0x000ea2000c1e1900 */
[----:B---3--:R-:W-:-:S03]  /*08d0*/  @!P0 IMAD.WIDE.U32 R10, R7, 0x4, R10 ;  /* 0x00000004070a8825 */ /* 0x008fc600078e000a */
[----:B------:R-:W2:Y:S04]  /*08e0*/  @P1 LDG.E R3, desc[UR6][R2.64+0x4] ;  /* 0x0000040602031981 */ /* 0x000ea8000c1e1900 */
[----:B------:R-:W3:Y:S01]  /*08f0*/  @!P0 LDG.E R11, desc[UR6][R10.64] ;  /* 0x000000060a0b8981 */ /* 0x000ee2000c1e1900 */
[----:B0-----:R-:W-:-:S06]  /*0900*/  @!P0 IMAD.WIDE.U32 R8, R5, 0x4, R8 ;  /* 0x0000000405088825 */ /* 0x001fcc00078e0008 */
[----:B------:R-:W3:Y:S01]  /*0910*/  @!P0 LDG.E R8, desc[UR6][R8.64] ;  /* 0x0000000608088981 */ /* 0x000ee2000c1e1900 */
[----:B----4-:R-:W-:-:S04]  /*0920*/  @P1 IMAD R0, R17, R14, R20 ;  /* 0x0000000e11001224 */ /* 0x010fc800078e0214 */
[----:B--2---:R-:W-:-:S04]  /*0930*/  @P1 IMAD R20, R3, R12, R0 ;  /* 0x0000000c03141224 */ /* 0x004fc800078e0200 */
[----:B---3--:R-:W-:-:S07]  /*0940*/  @!P0 IMAD R20, R11, R8, R20 ;  /* 0x000000080b148224 */ /* 0x008fce00078e0214 */
.L_x_0:
[----:B------:R-:W0:Y:S02]  /*0950*/  LDC.64 R2, c[0x0][0x390] ;  /* 0x0000e400ff027b82 */ /* 0x000e240000000a00 */
[----:B0-----:R-:W-:-:S05]  /*0960*/  IMAD.WIDE.U32 R4, R4, 0x4, R2 ;  /* 0x0000000404047825 */ /* 0x001fca00078e0002 */
[----:B------:R-:W-:Y:S01]  /*0970*/  STG.E desc[UR6][R4.64], R20 ;  /* 0x0000001404007986 */ /* 0x000fe2000c101906 */
[----:B------:R-:W-:Y:S05]  /*0980*/  EXIT ;  /* 0x000000000000794d */ /* 0x000fea0003800000 */
.L_x_4:
[----:B------:R-:W-:-:S00]  /*0990*/  BRA `(.L_x_4) ;  /* 0xfffffffc00fc7947 */ /* 0x000fc0000383ffff */
[----:B------:R-:W-:-:S00]  /*09a0*/  NOP ;  /* 0x0000000000007918 */ /* 0x000fc00000000000 */
        /* <DEDUP_REMOVED lines=13> */
.L_x_10:


//--------------------- .text._Z27multiply_with_matrix_configPKiS0_Pii --------------------------
	.section	.text._Z27multiply_with_matrix_configPKiS0_Pii,"ax",@progbits
	.align	128
        .global         _Z27multiply_with_matrix_configPKiS0_Pii
        .type           _Z27multiply_with_matrix_configPKiS0_Pii,@function
        .size           _Z27multiply_with_matrix_configPKiS0_Pii,(.L_x_11 - _Z27multiply_with_matrix_configPKiS0_Pii)
        .other          _Z27multiply_with_matrix_configPKiS0_Pii,@"STO_CUDA_ENTRY STV_DEFAULT"
_Z27multiply_with_matrix_configPKiS0_Pii:
.text._Z27multiply_with_matrix_configPKiS0_Pii:
[----:B------:R-:W-:Y:S08]  /*0000*/  LDC R1, c[0x0][0x37c] ;  /* 0x0000df00ff017b82 */ /* 0x000ff00000000800 */
[----:B------:R-:W0:Y:S01]  /*0010*/  LDC R0, c[0x0][0x398] ;  /* 0x0000e600ff007b82 */ /* 0x000e220000000800 */
[----:B------:R-:W1:Y:S01]  /*0020*/  S2R R5, SR_TID.X ;  /* 0x0000000000057919 */ /* 0x000e620000002100 */
[----:B------:R-:W2:Y:S01]  /*0030*/  LDCU.64 UR6, c[0x0][0x358] ;  /* 0x00006b00ff0677ac */ /* 0x000ea20008000a00 */
[----:B------:R-:W-:Y:S01]  /*0040*/  HFMA2 R12, -RZ, RZ, 0, 0 ;  /* 0x00000000ff0c7431 */ /* 0x000fe200000001ff */
[----:B------:R-:W3:Y:S04]  /*0050*/  S2R R3, SR_TID.Y ;  /* 0x0000000000037919 */ /* 0x000ee80000002200 */
[----:B------:R-:W4:Y:S08]  /*0060*/  S2UR UR4, SR_CTAID.X ;  /* 0x00000000000479c3 */ /* 0x000f300000002500 */
[----:B------:R-:W5:Y:S01]  /*0070*/  S2UR UR5, SR_CTAID.Y ;  /* 0x00000000000579c3 */ /* 0x000f620000002600 */
[----:B0-----:R-:W-:Y:S01]  /*0080*/  ISETP.GE.AND P0, PT, R0, 0x1, PT ;  /* 0x000000010000780c */ /* 0x001fe20003f06270 */
[----:B----4-:R-:W-:-:S06]  /*0090*/  USHF.L.U32 UR4, UR4, 0xa, URZ ;  /* 0x0000000a04047899 */ /* 0x010fcc00080006ff */
[----:B-1----:R-:W-:Y:S01]  /*00a0*/  LOP3.LUT R5, R5, UR4, RZ, 0xfc, !PT ;  /* 0x0000000405057c12 */ /* 0x002fe2000f8efcff */
[----:B-----5:R-:W-:-:S06]  /*00b0*/  USHF.L.U32 UR5, UR5, 0xa, URZ ;  /* 0x0000000a05057899 */ /* 0x020fcc00080006ff */
[----:B---3--:R-:W-:Y:S01]  /*00c0*/  LOP3.LUT R7, R3, UR5, RZ, 0xfc, !PT ;  /* 0x0000000503077c12 */ /* 0x008fe2000f8efcff */
[----:B--2---:R-:W-:Y:S06]  /*00d0*/  @!P0 BRA `(.L_x_5) ;  /* 0x0000000800288947 */ /* 0x004fec0003800000 */
[C---:B------:R-:W-:Y:S01]  /*00e0*/  ISETP.GE.U32.AND P1, PT, R0.reuse, 0x8, PT ;  /* 0x000000080000780c */ /* 0x040fe20003f26070 */
[----:B------:R-:W-:Y:S01]  /*00f0*/  IMAD R4, R5, R0, RZ ;  /* 0x0000000005047224 */ /* 0x000fe200078e02ff */
[----:B------:R-:W-:Y:S02]  /*0100*/  LOP3.LUT R2, R0, 0x7, RZ, 0xc0, !PT ;  /* 0x0000000700027812 */ /* 0x000fe400078ec0ff */
[----:B------:R-:W-:Y:S02]  /*0110*/  MOV R9, RZ ;  /* 0x000000ff00097202 */ /* 0x000fe40000000f00 */
[----:B------:R-:W-:Y:S02]  /*0120*/  ISETP.NE.AND P0, PT, R2, RZ, PT ;  /* 0x000000ff0200720c */ /* 0x000fe40003f05270 */
[----:B------:R-:W-:-:S05]  /*0130*/  MOV R12, RZ ;  /* 0x000000ff000c7202 */ /* 0x000fca0000000f00 */
[----:B------:R-:W-:Y:S06]  /*0140*/  @!P1 BRA `(.L_x_6) ;  /* 0x0000000000fc9947 */ /* 0x000fec0003800000 */
[----:B------:R-:W0:Y:S01]  /*0150*/  LDC.64 R10, c[0x0][0x380] ;  /* 0x0000e000ff0a7b82 */ /* 0x000e220000000a00 */
[C---:B------:R-:W-:Y:S01]  /*0160*/  LOP3.LUT R9, R0.reuse, 0x7ffffff8, RZ, 0xc0, !PT ;  /* 0x7ffffff800097812 */ /* 0x040fe200078ec0ff */
[C---:B------:R-:W-:Y:S01]  /*0170*/  IMAD R13, R0.reuse, 0x3, R7 ;  /* 0x00000003000d7824 */ /* 0x040fe200078e0207 */
[C---:B------:R-:W-:Y:S01]  /*0180*/  IADD3 R3, PT, PT, R0.reuse, UR5, R3 ;  /* 0x0000000500037c10 */ /* 0x040fe2000fffe003 */
[C-C-:B------:R-:W-:Y:S01]  /*0190*/  IMAD R25, R0.reuse, 0x4, R7.reuse ;  /* 0x0000000400197824 */ /* 0x140fe200078e0207 */
[----:B------:R-:W-:Y:S01]  /*01a0*/  MOV R12, RZ ;  /* 0x000000ff000c7202 */ /* 0x000fe20000000f00 */
[C-C-:B------:R-:W-:Y:S01]  /*01b0*/  IMAD R27, R0.reuse, 0x5, R7.reuse ;  /* 0x00000005001b7824 */ /* 0x140fe200078e0207 */
[----:B------:R-:W-:Y:S01]  /*01c0*/  IADD3 R6, PT, PT, -R9, RZ, RZ ;  /* 0x000000ff09067210 */ /* 0x000fe20007ffe1ff */
[C-C-:B------:R-:W-:Y:S02]  /*01d0*/  IMAD R29, R0.reuse, 0x6, R7.reuse ;  /* 0x00000006001d7824 */ /* 0x140fe400078e0207 */
[----:B------:R-:W-:-:S02]  /*01e0*/  IMAD R8, R0, 0x7, R7 ;  /* 0x0000000700087824 */ /* 0x000fc400078e0207 */
[----:B0-----:R-:W-:-:S03]  /*01f0*/  IMAD.WIDE.U32 R10, R4, 0x4, R10 ;  /* 0x00000004040a7825 */ /* 0x001fc600078e000a */
[----:B------:R-:W-:Y:S02]  /*0200*/  IADD3 R22, P1, PT, R10, 0x10, RZ ;  /* 0x000000100a167810 */ /* 0x000fe40007f3e0ff */
[----:B------:R-:W-:Y:S02]  /*0210*/  MOV R10, R7 ;  /* 0x00000007000a7202 */ /* 0x000fe40000000f00 */
[----:B------:R-:W-:Y:S02]  /*0220*/  IADD3.X R21, PT, PT, RZ, R11, RZ, P1, !PT ;  /* 0x0000000bff157210 */ /* 0x000fe40000ffe4ff */
[----:B------:R-:W-:-:S07]  /*0230*/  LEA R11, R0, R7, 0x1 ;  /* 0x00000007000b7211 */ /* 0x000fce00078e08ff */
.L_x_7:
[----:B------:R-:W0:Y:S01]  /*0240*/  LDC.64 R16, c[0x0][0x388] ;  /* 0x0000e200ff107b82 */ /* 0x000e220000000a00 */
[----:B------:R-:W-:Y:S01]  /*0250*/  MOV R14, R22 ;  /* 0x00000016000e7202 */ /* 0x000fe20000000f00 */
[----:B------:R-:W-:-:S05]  /*0260*/  IMAD.MOV.U32 R15, RZ, RZ, R21 ;  /* 0x000000ffff0f7224 */ /* 0x000fca00078e0015 */
[----:B------:R-:W2:Y:S04]  /*0270*/  LDG.E R21, desc[UR6][R14.64+-0x10] ;  /* 0xfffff0060e157981 */ /* 0x000ea8000c1e1900 */
[----:B------:R-:W3:Y:S04]  /*0280*/  LDG.E R26, desc[UR6][R14.64+-0xc] ;  /* 0xfffff4060e1a7981 */ /* 0x000ee8000c1e1900 */
[----:B------:R-:W4:Y:S01]  /*0290*/  LDG.E R28, desc[UR6][R14.64+-0x4] ;  /* 0xfffffc060e1c7981 */ /* 0x000f22000c1e1900 */
[----:B0-----:R-:W-:-:S05]  /*02a0*/  IMAD.WIDE.U32 R18, R10, 0x4, R16 ;  /* 0x000000040a127825 */ /* 0x001fca00078e0010 */
[----:B------:R0:W2:Y:S01]  /*02b0*/  LDG.E R20, desc[UR6][R18.64] ;  /* 0x0000000612147981 */ /* 0x0000a2000c1e1900 */
[----:B------:R-:W-:-:S04]  /*02c0*/  IMAD.WIDE.U32 R22, R13, 0x4, R16 ;  /* 0x000000040d167825 */ /* 0x000fc800078e0010 */
[----:B0-----:R-:W-:-:S05]  /*02d0*/  IMAD.WIDE.U32 R18, R3, 0x4, R16 ;  /* 0x0000000403127825 */ /* 0x001fca00078e0010 */
[----:B------:R-:W3:Y:S01]  /*02e0*/  LDG.E R24, desc[UR6][R18.64] ;  /* 0x0000000612187981 */ /* 0x000ee2000c1e1900 */
[----:B--2---:R-:W-:Y:S02]  /*02f0*/  IMAD R12, R21, R20, R12 ;  /* 0x00000014150c7224 */ /* 0x004fe400078e020c */
[----:B------:R-:W-:-:S05]  /*0300*/  IMAD.WIDE.U32 R20, R11, 0x4, R16 ;  /* 0x000000040b147825 */ /* 0x000fca00078e0010 */
[----:B------:R-:W2:Y:S04]  /*0310*/  LDG.E R19, desc[UR6][R20.64] ;  /* 0x0000000614137981 */ /* 0x000ea8000c1e1900 */
[----:B------:R-:W2:Y:S04]  /*0320*/  LDG.E R20, desc[UR6][R14.64+-0x8] ;  /* 0xfffff8060e147981 */ /* 0x000ea8000c1e1900 */
[----:B------:R0:W4:Y:S01]  /*0330*/  LDG.E R21, desc[UR6][R22.64] ;  /* 0x0000000616157981 */ /* 0x000122000c1e1900 */
[----:B---3--:R-:W-:-:S03]  /*0340*/  IMAD R12, R26, R24, R12 ;  /* 0x000000181a0c7224 */ /* 0x008fc600078e020c */
[----:B------:R-:W3:Y:S01]  /*0350*/  LDG.E R26, desc[UR6][R14.64] ;  /* 0x000000060e1a7981 */ /* 0x000ee2000c1e1900 */
[----:B0-----:R-:W-:-:S05]  /*0360*/  IMAD.WIDE.U32 R22, R25, 0x4, R16 ;  /* 0x0000000419167825 */ /* 0x001fca00078e0010 */
[----:B------:R0:W3:Y:S01]  /*0370*/  LDG.E R24, desc[UR6][R22.64] ;  /* 0x0000000616187981 */ /* 0x0000e2000c1e1900 */
[----:B--2---:R-:W-:Y:S02]  /*0380*/  IMAD R12, R20, R19, R12 ;  /* 0x00000013140c7224 */ /* 0x004fe400078e020c */
[----:B------:R-:W-:-:S04]  /*0390*/  IMAD.WIDE.U32 R18, R27, 0x4, R16 ;  /* 0x000000041b127825 */ /* 0x000fc800078e0010 */
[----:B----4-:R-:W-:Y:S02]  /*03a0*/  IMAD R12, R28, R21, R12 ;  /* 0x000000151c0c7224 */ /* 0x010fe400078e020c */
[--C-:B------:R-:W-:Y:S01]  /*03b0*/  IMAD.WIDE.U32 R20, R29, 0x4, R16.reuse ;  /* 0x000000041d147825 */ /* 0x100fe200078e0010 */
[----:B------:R-:W2:Y:S03]  /*03c0*/  LDG.E R18, desc[UR6][R18.64] ;  /* 0x0000000612127981 */ /* 0x000ea6000c1e1900 */
[----:B------:R-:W-:Y:S01]  /*03d0*/  IMAD.WIDE.U32 R16, R8, 0x4, R16 ;  /* 0x0000000408107825 */ /* 0x000fe200078e0010 */
[----:B------:R-:W4:Y:S04]  /*03e0*/  LDG.E R28, desc[UR6][R14.64+0xc] ;  /* 0x00000c060e1c7981 */ /* 0x000f28000c1e1900 */
[----:B------:R1:W5:Y:S04]  /*03f0*/  LDG.E R20, desc[UR6][R20.64] ;  /* 0x0000000614147981 */ /* 0x000368000c1e1900 */
[----:B------:R-:W2:Y:S04]  /*0400*/  LDG.E R19, desc[UR6][R14.64+0x4] ;  /* 0x000004060e137981 */ /* 0x000ea8000c1e1900 */
[----:B------:R-:W4:Y:S04]  /*0410*/  LDG.E R17, desc[UR6][R16.64] ;  /* 0x0000000610117981 */ /* 0x000f28000c1e1900 */
[----:B------:R-:W5:Y:S01]  /*0420*/  LDG.E R16, desc[UR6][R14.64+0x8] ;  /* 0x000008060e107981 */ /* 0x000f62000c1e1900 */
[----:B0-----:R-:W-:-:S02]  /*0430*/  IADD3 R22, P1, PT, R14, 0x20, RZ ;  /* 0x000000200e167810 */ /* 0x001fc40007f3e0ff */
[----:B------:R-:W-:Y:S02]  /*0440*/  IADD3 R6, PT, PT, R6, 0x8, RZ ;  /* 0x0000000806067810 */ /* 0x000fe40007ffe0ff */
[----:B-1----:R-:W-:Y:S02]  /*0450*/  IADD3.X R21, PT, PT, RZ, R15, RZ, P1, !PT ;  /* 0x0000000fff157210 */ /* 0x002fe40000ffe4ff */
[----:B------:R-:W-:Y:S01]  /*0460*/  ISETP.NE.AND P1, PT, R6, RZ, PT ;  /* 0x000000ff0600720c */ /* 0x000fe20003f25270 */
[----:B---3--:R-:W-:Y:S01]  /*0470*/  IMAD R12, R26, R24, R12 ;  /* 0x000000181a0c7224 */ /* 0x008fe200078e020c */
[C---:B------:R-:W-:Y:S01]  /*0480*/  LEA R3, R0.reuse, R3, 0x3 ;  /* 0x0000000300037211 */ /* 0x040fe200078e18ff */
[C---:B------:R-:W-:Y:S01]  /*0490*/  IMAD R13, R0.reuse, 0x8, R13 ;  /* 0x00000008000d7824 */ /* 0x040fe200078e020d */
[C---:B------:R-:W-:Y:S01]  /*04a0*/  LEA R11, R0.reuse, R11, 0x3 ;  /* 0x0000000b000b7211 */ /* 0x040fe200078e18ff */
[C---:B------:R-:W-:Y:S01]  /*04b0*/  IMAD R10, R0.reuse, 0x8, R10 ;  /* 0x00000008000a7824 */ /* 0x040fe200078e020a */
[----:B------:R-:W-:-:S02]  /*04c0*/  LEA R25, R0, R25, 0x3 ;  /* 0x0000001900197211 */ /* 0x000fc400078e18ff */
[C---:B------:R-:W-:Y:S02]  /*04d0*/  LEA R27, R0.reuse, R27, 0x3 ;  /* 0x0000001b001b7211 */ /* 0x040fe400078e18ff */
[C---:B------:R-:W-:Y:S02]  /*04e0*/  LEA R29, R0.reuse, R29, 0x3 ;  /* 0x0000001d001d7211 */ /* 0x040fe400078e18ff */
[----:B------:R-:W-:Y:S01]  /*04f0*/  LEA R8, R0, R8, 0x3 ;  /* 0x0000000800087211 */ /* 0x000fe200078e18ff */
[----:B--2---:R-:W-:-:S04]  /*0500*/  IMAD R23, R19, R18, R12 ;  /* 0x0000001213177224 */ /* 0x004fc800078e020c */
[----:B-----5:R-:W-:-:S04]  /*0510*/  IMAD R23, R16, R20, R23 ;  /* 0x0000001410177224 */ /* 0x020fc800078e0217 */
[----:B----4-:R-:W-:Y:S01]  /*0520*/  IMAD R12, R28, R17, R23 ;  /* 0x000000111c0c7224 */ /* 0x010fe200078e0217 */
[----:B------:R-:W-:Y:S06]  /*0530*/  @P1 BRA `(.L_x_7) ;  /* 0xfffffffc00401947 */ /* 0x000fec000383ffff */
.L_x_6:
        /* <DEDUP_REMOVED lines=10> */
[----:B------:R-:W-:Y:S01]  /*05e0*/  IADD3 R13, PT, PT, R17, R0, RZ ;  /* 0x00000000110d7210 */ /* 0x000fe20007ffe0ff */
[----:B------:R-:W2:Y:S01]  /*05f0*/  LDC.64 R2, c[0x0][0x388] ;  /* 0x0000e200ff027b82 */ /* 0x000ea20000000a00 */
[----:B0-----:R-:W-:Y:S01]  /*0600*/  IMAD.WIDE.U32 R18, R11, 0x4, R18 ;  /* 0x000000040b127825 */ /* 0x001fe200078e0012 */
[----:B------:R-:W-:-:S02]  /*0610*/  IADD3.X R11, PT, PT, RZ, RZ, RZ, P1, !PT ;  /* 0x000000ffff0b7210 */ /* 0x000fc40000ffe4ff */
[----:B-1----:R-:W-:-:S03]  /*0620*/  LEA R10, P1, R8, UR4, 0x2 ;  /* 0x00000004080a7c11 */ /* 0x002fc6000f8210ff */
[----:B------:R-:W3:Y:S01]  /*0630*/  LDG.E R19, desc[UR6][R18.64] ;  /* 0x0000000612137981 */ /* 0x000ee2000c1e1900 */
[----:B------:R-:W-:Y:S01]  /*0640*/  LEA.HI.X R11, R8, UR5, R11, 0x2, P1 ;  /* 0x00000005080b7c11 */ /* 0x000fe200088f140b */
[----:B--2---:R-:W-:-:S04]  /*0650*/  IMAD.WIDE.U32 R16, R17, 0x4, R2 ;  /* 0x0000000411107825 */ /* 0x004fc800078e0002 */
[C-C-:B------:R-:W-:Y:S01]  /*0660*/  IMAD.WIDE.U32 R14, R13.reuse, 0x4, R2.reuse ;  /* 0x000000040d0e7825 */ /* 0x140fe200078e0002 */
[-C--:B------:R-:W-:Y:S01]  /*0670*/  IADD3 R13, PT, PT, R13, R0.reuse, RZ ;  /* 0x000000000d0d7210 */ /* 0x080fe20007ffe0ff */
[----:B------:R-:W3:Y:S04]  /*0680*/  LDG.E R16, desc[UR6][R16.64] ;  /* 0x0000000610107981 */ /* 0x000ee8000c1e1900 */
        /* <DEDUP_REMOVED lines=14> */
.L_x_8:
        /* <DEDUP_REMOVED lines=11> */
[----:B------:R-:W-:-:S05]  /*0820*/  @P1 IADD3.X R8, PT, PT, RZ, RZ, RZ, P2, !PT ;  /* 0x000000ffff081210 */ /* 0x000fca00017fe4ff */
[----:B------:R-:W3:Y:S01]  /*0830*/  LDC.64 R2, c[0x0][0x380] ;  /* 0x0000e000ff027b82 */ /* 0x000ee20000000a00 */
[C---:B0-----:R-:W-:Y:S01]  /*0840*/  @P1 IMAD.WIDE.U32 R18, R23.reuse, 0x4, R16 ;  /* 0x0000000417121825 */ /* 0x041fe200078e0010 */
[----:B------:R-:W-:-:S06]  /*0850*/  @P1 IADD3 R23, PT, PT, R23, R0, RZ ;  /* 0x0000000017171210 */ /* 0x000fcc0007ffe0ff */
[----:B------:R-:W0:Y:S01]  /*0860*/  LDC.64 R10, c[0x0][0x388] ;  /* 0x0000e200ff0a7b82 */ /* 0x000e220000000a00 */
[----:B-1----:R-:W-:Y:S01]  /*0870*/  @P1 IMAD.WIDE.U32 R20, R13, 0x4, R20 ;  /* 0x000000040d141825 */ /* 0x002fe200078e0014 */
[----:B------:R-:W-:Y:S01]  /*0880*/  @!P0 IADD3 R13, PT, PT, R4, R9, RZ ;  /* 0x00000009040d8210 */ /* 0x000fe20007ffe0ff */
[----:B------:R-:W4:Y:S02]  /*0890*/  @P1 LDG.E R18, desc[UR6][R18.64] ;  /* 0x0000000612121981 */ /* 0x000f24000c1e1900 */
[----:B------:R-:W-:Y:S02]  /*08a0*/  @P1 IMAD.WIDE.U32 R16, R23, 0x4, R16 ;  /* 0x0000000417101825 */ /* 0x000fe400078e0010 */
[----:B------:R-:W4:Y:S01]  /*08b0*/  @P1 LDG.E R21, desc[UR6][R20.64] ;  /* 0x0000000614151981 */ /* 0x000f22000c1e1900 */
[C---:B--2---:R-:W-:Y:S01]  /*08c0*/  @P1 LEA R14, P2, R6.reuse, R14, 0x2 ;  /* 0x0000000e060e1211 */ /* 0x044fe200078410ff */
[----:B------:R-:W-:Y:S02]  /*08d0*/  @!P0 IMAD R9, R9, R0, R7 ;  /* 0x0000000009098224 */ /* 0x000fe400078e0207 */
[----:B------:R-:W2:Y:S01]  /*08e0*/  @P1 LDG.E R16, desc[UR6][R16.64] ;  /* 0x0000000610101981 */ /* 0x000ea2000c1e1900 */
[----:B------:R-:W-:Y:S01]  /*08f0*/  @P1 LEA.HI.X R15, R6, R15, R8, 0x2, P2 ;  /* 0x0000000f060f1211 */ /* 0x000fe200010f1408 */
[----:B---3--:R-:W-:-:S04]  /*0900*/  @!P0 IMAD.WIDE.U32 R2, R13, 0x4, R2 ;  /* 0x000000040d028825 */ /* 0x008fc800078e0002 */
[----:B------:R-:W2:Y:S04]  /*0910*/  @P1 LDG.E R14, desc[UR6][R14.64+0x4] ;  /* 0x000004060e0e1981 */ /* 0x000ea8000c1e1900 */
[----:B------:R-:W3:Y:S01]  /*0920*/  @!P0 LDG.E R3, desc[UR6][R2.64] ;  /* 0x0000000602038981 */ /* 0x000ee2000c1e1900 */
[----:B0-----:R-:W-:-:S06]  /*0930*/  @!P0 IMAD.WIDE.U32 R10, R9, 0x4, R10 ;  /* 0x00000004090a8825 */ /* 0x001fcc00078e000a */
[----:B------:R-:W3:Y:S01]  /*0940*/  @!P0 LDG.E R10, desc[UR6][R10.64] ;  /* 0x000000060a0a8981 */ /* 0x000ee2000c1e1900 */
[----:B----4-:R-:W-:-:S04]  /*0950*/  @P1 IMAD R21, R21, R18, R12 ;  /* 0x0000001215151224 */ /* 0x010fc800078e020c */
[----:B--2---:R-:W-:-:S04]  /*0960*/  @P1 IMAD R12, R14, R16, R21 ;  /* 0x000000100e0c1224 */ /* 0x004fc800078e0215 */
[----:B---3--:R-:W-:-:S07]  /*0970*/  @!P0 IMAD R12, R3, R10, R12 ;  /* 0x0000000a030c8224 */ /* 0x008fce00078e020c */
.L_x_5:
[----:B------:R-:W0:Y:S01]  /*0980*/  LDC.64 R2, c[0x0][0x390] ;  /* 0x0000e400ff027b82 */ /* 0x000e220000000a00 */
[----:B------:R-:W-:-:S04]  /*0990*/  IMAD R5, R5, R0, R7 ;  /* 0x0000000005057224 */ /* 0x000fc800078e0207 */
[----:B0-----:R-:W-:-:S05]  /*09a0*/  IMAD.WIDE R2, R5, 0x4, R2 ;  /* 0x0000000405027825 */ /* 0x001fca00078e0202 */
[----:B------:R-:W-:Y:S01]  /*09b0*/  STG.E desc[UR6][R2.64], R12 ;  /* 0x0000000c02007986 */ /* 0x000fe2000c101906 */
[----:B------:R-:W-:Y:S05]  /*09c0*/  EXIT ;  /* 0x000000000000794d */ /* 0x000fea0003800000 */
.L_x_9:
        /* <DEDUP_REMOVED lines=11> */
.L_x_11:


//--------------------- .nv.shared.reserved.0     --------------------------
	.section	.nv.shared.reserved.0,"aw",@nobits
	.weak		__nv_reservedSMEM_offset_0_alias
	.size		__nv_reservedSMEM_offset_0_alias, 0, 64
	.other		__nv_reservedSMEM_offset_0_alias,@"STO_CUDA_RESERVED_SHARED STV_DEFAULT"
__nv_reservedSMEM_offset_0_alias:
	.zero		0
	.zero		64


//--------------------- .nv.constant0._Z25multiply_with_line_configPKiS0_Pii --------------------------
	.section	.nv.constant0._Z25multiply_with_line_configPKiS0_Pii,"a",@progbits
	.sectionflags	@""
	.align	4
.nv.constant0._Z25multiply_with_line_configPKiS0_Pii:
	.zero		924


//--------------------- .nv.constant0._Z27multiply_with_matrix_configPKiS0_Pii --------------------------
	.section	.nv.constant0._Z27multiply_with_matrix_configPKiS0_Pii,"a",@progbits
	.sectionflags	@""
	.align	4
.nv.constant0._Z27multiply_with_matrix_configPKiS0_Pii:
	.zero		924


//--------------------- SYMBOLS --------------------------

	.type		.nv.reservedSmem.offset0,@object
	.size		.nv.reservedSmem.offset0,0x4
